//
// Generated by NVIDIA NVVM Compiler
//
// Compiler Build ID: CL-36424714
// Cuda compilation tools, release 13.0, V13.0.88
// Based on NVVM 20.0.0
//

.version 9.0
.target sm_100
.address_size 64

	// .globl	_Z6kernelPiS_i
.extern .func  (.param .b32 func_retval0) vprintf
(
	.param .b64 vprintf_param_0,
	.param .b64 vprintf_param_1
)
;
.global .align 1 .b8 $str[10] = {37, 100, 120, 37, 100, 61, 37, 100, 10};

.visible .entry _Z6kernelPiS_i(
	.param .u64 .ptr .align 1 _Z6kernelPiS_i_param_0,
	.param .u64 .ptr .align 1 _Z6kernelPiS_i_param_1,
	.param .u32 _Z6kernelPiS_i_param_2
)
{
	.local .align 8 .b8 	__local_depot0[16];
	.reg .b64 	%SP;
	.reg .b64 	%SPL;
	.reg .pred 	%p<2>;
	.reg .b32 	%r<11>;
	.reg .b64 	%rd<5>;

	mov.u64 	%SPL, __local_depot0;
	cvta.local.u64 	%SP, %SPL;
	ld.param.u32 	%r2, [_Z6kernelPiS_i_param_2];
	mov.u32 	%r3, %ctaid.x;
	mov.u32 	%r4, %ntid.x;
	mov.u32 	%r5, %tid.x;
	mad.lo.s32 	%r1, %r3, %r4, %r5;
	setp.ge.s32 	%p1, %r1, %r2;
	@%p1 bra 	$L__BB0_2;
	add.u64 	%rd1, %SP, 0;
	add.u64 	%rd2, %SPL, 0;
	add.s32 	%r6, %r1, 1;
	mad.lo.s32 	%r7, %r1, %r1, %r1;
	add.s32 	%r8, %r7, %r6;
	st.local.v2.u32 	[%rd2], {%r6, %r6};
	st.local.u32 	[%rd2+8], %r8;
	mov.u64 	%rd3, $str;
	cvta.global.u64 	%rd4, %rd3;
	{ // callseq 0, 0
	.param .b64 param0;
	st.param.b64 	[param0], %rd4;
	.param .b64 param1;
	st.param.b64 	[param1], %rd1;
	.param .b32 retval0;
	call.uni (retval0), 
	vprintf, 
	(
	param0, 
	param1
	);
	ld.param.b32 	%r9, [retval0];
	} // callseq 0
$L__BB0_2:
	ret;

}


// ===== COMPILED SASS (sm_100) =====

	.target	sm_100

	.elftype	@"ET_EXEC"


//--------------------- .note.nv.tkinfo           --------------------------
	.section	.note.nv.tkinfo,"",@"SHT_NOTE"
	.sectionflags	@"SHF_NOTE_NV_TKINFO"
	.tkinfo
        /*0018*/ 	.word	0x00000002
        /*0030*/ 	.string	""
        /*0030*/ 	.string	"ptxas"
        /*0030*/ 	.string	"Cuda compilation tools, release 13.0, V13.0.88"
        /*0030*/ 	.string	"Build cuda_13.0.r13.0/compiler.36424714_0"
        /*0030*/ 	.string	"-arch sm_100 -m 64 "



//--------------------- .note.nv.cuinfo           --------------------------
	.section	.note.nv.cuinfo,"",@"SHT_NOTE"
	.sectionflags	@"SHF_NOTE_NV_CUINFO"
        /*0018*/ 	.short	0x0002
        /*001a*/ 	.short	0x0064
        /*001c*/ 	.short	0x0082
	.zero		2


//--------------------- .nv.info                  --------------------------
	.section	.nv.info,"",@"SHT_CUDA_INFO"
	.align	4


	//----- nvinfo : EIATTR_REGCOUNT
	.align		4
        /*0000*/ 	.byte	0x04, 0x2f
        /*0002*/ 	.short	(.L_2 - .L_1)
	.align		4
.L_1:
        /*0004*/ 	.word	index@(_Z6kernelPiS_i)
        /*0008*/ 	.word	0x00000018


	//----- nvinfo : EIATTR_FRAME_SIZE
	.align		4
.L_2:
        /*000c*/ 	.byte	0x04, 0x11
        /*000e*/ 	.short	(.L_4 - .L_3)
	.align		4
.L_3:
        /*0010*/ 	.word	index@(_Z6kernelPiS_i)
        /*0014*/ 	.word	0x00000010


	//----- nvinfo : EIATTR_MIN_STACK_SIZE
	.align		4
.L_4:
        /*0018*/ 	.byte	0x04, 0x12
        /*001a*/ 	.short	(.L_6 - .L_5)
	.align		4
.L_5:
        /*001c*/ 	.word	index@(_Z6kernelPiS_i)
        /*0020*/ 	.word	0x00000010
.L_6:


//--------------------- .nv.compat                --------------------------
	.section	.nv.compat,"",@"SHT_CUDA_COMPAT_INFO"
	.align	4
        /*0000*/ 	.byte	0x02, 0x09, 0x00, 0x00, 0x02, 0x02, 0x01, 0x00, 0x02, 0x05, 0x05, 0x00, 0x03, 0x07, 0x01, 0x01
        /*0010*/ 	.byte	0x02, 0x03, 0x00, 0x00, 0x02, 0x06, 0x01, 0x00, 0x04, 0x0b, 0x08, 0x00, 0x09, 0x00, 0x00, 0x00
        /*0020*/ 	.byte	0x00, 0x00, 0x00, 0x00


//--------------------- .nv.info._Z6kernelPiS_i   --------------------------
	.section	.nv.info._Z6kernelPiS_i,"",@"SHT_CUDA_INFO"
	.sectionflags	@""
	.align	4


	//----- nvinfo : EIATTR_CUDA_API_VERSION
	.align		4
        /*0000*/ 	.byte	0x04, 0x37
        /*0002*/ 	.short	(.L_8 - .L_7)
.L_7:
        /*0004*/ 	.word	0x00000082


	//----- nvinfo : EIATTR_KPARAM_INFO
	.align		4
.L_8:
        /*0008*/ 	.byte	0x04, 0x17
        /*000a*/ 	.short	(.L_10 - .L_9)
.L_9:
        /*000c*/ 	.word	0x00000000
        /*0010*/ 	.short	0x0002
        /*0012*/ 	.short	0x0010
        /*0014*/ 	.byte	0x00, 0xf0, 0x11, 0x00


	//----- nvinfo : EIATTR_KPARAM_INFO
	.align		4
.L_10:
        /*0018*/ 	.byte	0x04, 0x17
        /*001a*/ 	.short	(.L_12 - .L_11)
.L_11:
        /*001c*/ 	.word	0x00000000
        /*0020*/ 	.short	0x0001
        /*0022*/ 	.short	0x0008
        /*0024*/ 	.byte	0x00, 0xf5, 0x21, 0x00


	//----- nvinfo : EIATTR_KPARAM_INFO
	.align		4
.L_12:
        /*0028*/ 	.byte	0x04, 0x17
        /*002a*/ 	.short	(.L_14 - .L_13)
.L_13:
        /*002c*/ 	.word	0x00000000
        /*0030*/ 	.short	0x0000
        /*0032*/ 	.short	0x0000
        /*0034*/ 	.byte	0x00, 0xf5, 0x21, 0x00


	//----- nvinfo : EIATTR_SPARSE_MMA_MASK
	.align		4
.L_14:
        /*0038*/ 	.byte	0x03, 0x50
        /*003a*/ 	.short	0x0000


	//----- nvinfo : EIATTR_MAXREG_COUNT
	.align		4
        /*003c*/ 	.byte	0x03, 0x1b
        /*003e*/ 	.short	0x00ff


	//----- nvinfo : EIATTR_EXTERNS
	.align		4
        /*0040*/ 	.byte	0x04, 0x0f
        /*0042*/ 	.short	(.L_16 - .L_15)


	//   ....[0]....
	.align		4
.L_15:
        /*0044*/ 	.word	index@(vprintf)


	//----- nvinfo : EIATTR_MERCURY_ISA_VERSION
	.align		4
.L_16:
        /*0048*/ 	.byte	0x03, 0x5f
        /*004a*/ 	.short	0x0101


	//----- nvinfo : EIATTR_VRC_CTA_INIT_COUNT
	.align		4
        /*004c*/ 	.byte	0x02, 0x4a
	.zero		1
	.zero		1


	//----- nvinfo : EIATTR_SYSCALL_OFFSETS
	.align		4
        /*0050*/ 	.byte	0x04, 0x46
        /*0052*/ 	.short	(.L_18 - .L_17)


	//   ....[0]....
.L_17:
        /*0054*/ 	.word	0x00000190


	//----- nvinfo : EIATTR_EXIT_INSTR_OFFSETS
	.align		4
.L_18:
        /*0058*/ 	.byte	0x04, 0x1c
        /*005a*/ 	.short	(.L_20 - .L_19)


	//   ....[0]....
.L_19:
        /*005c*/ 	.word	0x000000c0


	//   ....[1]....
        /*0060*/ 	.word	0x000001a0


	//----- nvinfo : EIATTR_CRS_STACK_SIZE
	.align		4
.L_20:
        /*0064*/ 	.byte	0x04, 0x1e
        /*0066*/ 	.short	(.L_22 - .L_21)
.L_21:
        /*0068*/ 	.word	0x00000000


	//----- nvinfo : EIATTR_CBANK_PARAM_SIZE
	.align		4
.L_22:
        /*006c*/ 	.byte	0x03, 0x19
        /*006e*/ 	.short	0x0014


	//----- nvinfo : EIATTR_PARAM_CBANK
	.align		4
        /*0070*/ 	.byte	0x04, 0x0a
        /*0072*/ 	.short	(.L_24 - .L_23)
	.align		4
.L_23:
        /*0074*/ 	.word	index@(.nv.constant0._Z6kernelPiS_i)
        /*0078*/ 	.short	0x0380
        /*007a*/ 	.short	0x0014


	//----- nvinfo : EIATTR_SW_WAR
	.align		4
.L_24:
        /*007c*/ 	.byte	0x04, 0x36
        /*007e*/ 	.short	(.L_26 - .L_25)
.L_25:
        /*0080*/ 	.word	0x00000008
.L_26:


//--------------------- .nv.callgraph             --------------------------
	.section	.nv.callgraph,"",@"SHT_CUDA_CALLGRAPH"
	.align	4
	.sectionentsize	8
	.align		4
        /*0000*/ 	.word	0x00000000
	.align		4
        /*0004*/ 	.word	0xffffffff
	.align		4
        /*0008*/ 	.word	index@(_Z6kernelPiS_i)
	.align		4
        /*000c*/ 	.word	index@(vprintf)
	.align		4
        /*0010*/ 	.word	0x00000000
	.align		4
        /*0014*/ 	.word	0xfffffffe
	.align		4
        /*0018*/ 	.word	0x00000000
	.align		4
        /*001c*/ 	.word	0xfffffffd
	.align		4
        /*0020*/ 	.word	0x00000000
	.align		4
        /*0024*/ 	.word	0xfffffffc


//--------------------- .nv.constant4             --------------------------
	.section	.nv.constant4,"a",@progbits
	.align	8
	.align		8
.nv.constant4:
        /*0000*/ 	.dword	vprintf
	.align		8
        /*0008*/ 	.dword	$str


//--------------------- .text._Z6kernelPiS_i      --------------------------
	.section	.text._Z6kernelPiS_i,"ax",@progbits
	.align	128
        .global         _Z6kernelPiS_i
        .type           _Z6kernelPiS_i,@function
        .size           _Z6kernelPiS_i,(.L_x_2 - _Z6kernelPiS_i)
        .other          _Z6kernelPiS_i,@"STO_CUDA_ENTRY STV_DEFAULT"
_Z6kernelPiS_i:
.text._Z6kernelPiS_i:
[----:B------:R-:W0:Y:S01]  /*0000*/  LDC R1, c[0x0][0x37c] ;  /* 0x0000df00ff017b82 */ /* 0x000e220000000800 */
[----:B------:R-:W1:Y:S01]  /*0010*/  S2R R3, SR_TID.X ;  /* 0x0000000000037919 */ /* 0x000e620000002100 */
[----:B------:R-:W2:Y:S06]  /*0020*/  LDCU UR5, c[0x0][0x2fc] ;  /* 0x00005f80ff0577ac */ /* 0x000eac0008000800 */
[----:B------:R-:W1:Y:S01]  /*0030*/  S2UR UR6, SR_CTAID.X ;  /* 0x00000000000679c3 */ /* 0x000e620000002500 */
[----:B0-----:R-:W-:Y:S01]  /*0040*/  VIADD R1, R1, 0xfffffff0 ;  /* 0xfffffff001017836 */ /* 0x001fe20000000000 */
[----:B------:R-:W0:Y:S01]  /*0050*/  LDCU UR7, c[0x0][0x390] ;  /* 0x00007200ff0777ac */ /* 0x000e220008000800 */
[----:B------:R-:W3:Y:S05]  /*0060*/  LDCU UR4, c[0x0][0x2f8] ;  /* 0x00005f00ff0477ac */ /* 0x000eea0008000800 */
[----:B------:R-:W1:Y:S01]  /*0070*/  LDC R2, c[0x0][0x360] ;  /* 0x0000d800ff027b82 */ /* 0x000e620000000800 */
[----:B---3--:R-:W-:-:S04]  /*0080*/  IADD3 R6, P1, PT, R1, UR4, RZ ;  /* 0x0000000401067c10 */ /* 0x008fc8000ff3e0ff */
[----:B--2---:R-:W-:Y:S01]  /*0090*/  IADD3.X R7, PT, PT, RZ, UR5, RZ, P1, !PT ;  /* 0x00000005ff077c10 */ /* 0x004fe20008ffe4ff */
[----:B-1----:R-:W-:-:S05]  /*00a0*/  IMAD R2, R2, UR6, R3 ;  /* 0x0000000602027c24 */ /* 0x002fca000f8e0203 */
[----:B0-----:R-:W-:-:S13]  /*00b0*/  ISETP.GE.AND P0, PT, R2, UR7, PT ;  /* 0x0000000702007c0c */ /* 0x001fda000bf06270 */
[----:B------:R-:W-:Y:S05]  /*00c0*/  @P0 EXIT ;  /* 0x000000000000094d */ /* 0x000fea0003800000 */
[C---:B------:R-:W-:Y:S01]  /*00d0*/  IMAD R5, R2.reuse, R2, R2 ;  /* 0x0000000202057224 */ /* 0x040fe200078e0202 */
[----:B------:R-:W-:Y:S01]  /*00e0*/  MOV R8, 0x0 ;  /* 0x0000000000087802 */ /* 0x000fe20000000f00 */
[----:B------:R-:W-:Y:S01]  /*00f0*/  VIADD R2, R2, 0x1 ;  /* 0x0000000102027836 */ /* 0x000fe20000000000 */
[----:B------:R-:W0:Y:S03]  /*0100*/  LDCU.64 UR4, c[0x4][0x8] ;  /* 0x01000100ff0477ac */ /* 0x000e260008000a00 */
[----:B------:R-:W-:Y:S01]  /*0110*/  IMAD.IADD R0, R2, 0x1, R5 ;  /* 0x0000000102007824 */ /* 0x000fe200078e0205 */
[----:B------:R-:W-:Y:S01]  /*0120*/  MOV R3, R2 ;  /* 0x0000000200037202 */ /* 0x000fe20000000f00 */
[----:B------:R-:W1:Y:S03]  /*0130*/  LDC.64 R8, c[0x4][R8] ;  /* 0x0100000008087b82 */ /* 0x000e660000000a00 */
[----:B------:R2:W-:Y:S04]  /*0140*/  STL [R1+0x8], R0 ;  /* 0x0000080001007387 */ /* 0x0005e80000100800 */
[----:B------:R2:W-:Y:S01]  /*0150*/  STL.64 [R1], R2 ;  /* 0x0000000201007387 */ /* 0x0005e20000100a00 */
[----:B0-----:R-:W-:Y:S01]  /*0160*/  MOV R4, UR4 ;  /* 0x0000000400047c02 */ /* 0x001fe20008000f00 */
[----:B------:R-:W-:-:S07]  /*0170*/  IMAD.U32 R5, RZ, RZ, UR5 ;  /* 0x00000005ff057e24 */ /* 0x000fce000f8e00ff */
[----:B------:R-:W-:-:S07]  /*0180*/  LEPC R20, `(.L_x_0) ;  /* 0x000000001014794e */ /* 0x000fce0000000000 */
[----:B-12---:R-:W-:Y:S05]  /*0190*/  CALL.ABS.NOINC R8 ;  /* 0x0000000008007343 */ /* 0x006fea0003c00000 */
.L_x_0:
[----:B------:R-:W-:Y:S05]  /*01a0*/  EXIT ;  /* 0x000000000000794d */ /* 0x000fea0003800000 */
.L_x_1:
[----:B------:R-:W-:-:S00]  /*01b0*/  BRA `(.L_x_1) ;  /* 0xfffffffc00fc7947 */ /* 0x000fc0000383ffff */
[----:B------:R-:W-:-:S00]  /*01c0*/  NOP ;  /* 0x0000000000007918 */ /* 0x000fc00000000000 */
        /* <DEDUP_REMOVED lines=11> */
.L_x_2:


//--------------------- .nv.global.init           --------------------------
	.section	.nv.global.init,"aw",@progbits
.nv.global.init:
	.type		$str,@object
	.size		$str,(.L_0 - $str)
$str:
        /*0000*/ 	.byte	0x25, 0x64, 0x78, 0x25, 0x64, 0x3d, 0x25, 0x64, 0x0a, 0x00
.L_0:


//--------------------- .nv.shared.reserved.0     --------------------------
	.section	.nv.shared.reserved.0,"aw",@nobits
	.weak		__nv_reservedSMEM_offset_0_alias
	.size		__nv_reservedSMEM_offset_0_alias, 0, 64
	.other		__nv_reservedSMEM_offset_0_alias,@"STO_CUDA_RESERVED_SHARED STV_DEFAULT"
__nv_reservedSMEM_offset_0_alias:
	.zero		0
	.zero		64


//--------------------- .nv.constant0._Z6kernelPiS_i --------------------------
	.section	.nv.constant0._Z6kernelPiS_i,"a",@progbits
	.sectionflags	@""
	.align	4
.nv.constant0._Z6kernelPiS_i:
	.zero		916


//--------------------- SYMBOLS --------------------------

	.type		.nv.reservedSmem.offset0,@object
	.size		.nv.reservedSmem.offset0,0x4
	.type		vprintf,@function
